	.headerflags	@"EF_CUDA_TEXMODE_UNIFIED EF_CUDA_64BIT_ADDRESS EF_CUDA_ACCELERATORS EF_CUDA_SM90 EF_CUDA_VIRTUAL_SM(EF_CUDA_SM90)"
	.elftype	@"ET_EXEC"


//--------------------- .nv.info                  --------------------------
	.section	.nv.info,"",@"SHT_CUDA_INFO"
	.align	4


	//----- nvinfo : EIATTR_REGCOUNT
	.align		4
        /*0000*/ 	.byte	0x04, 0x2f
        /*0002*/ 	.short	(.L_3 - .L_2)
	.align		4
.L_2:
        /*0004*/ 	.word	index@(triton_poi_fused__native_batch_norm_legit_no_training_relu_11)
        /*0008*/ 	.word	0x00000020


	//----- nvinfo : EIATTR_MIN_STACK_SIZE
	.align		4
.L_3:
        /*000c*/ 	.byte	0x04, 0x12
        /*000e*/ 	.short	(.L_5 - .L_4)
	.align		4
.L_4:
        /*0010*/ 	.word	index@(triton_poi_fused__native_batch_norm_legit_no_training_relu_11)
        /*0014*/ 	.word	0x00000000


	//----- nvinfo : EIATTR_FRAME_SIZE
	.align		4
.L_5:
        /*0018*/ 	.byte	0x04, 0x11
        /*001a*/ 	.short	(.L_7 - .L_6)
	.align		4
.L_6:
        /*001c*/ 	.word	index@(triton_poi_fused__native_batch_norm_legit_no_training_relu_11)
        /*0020*/ 	.word	0x00000000


	//----- nvinfo : EIATTR_MIN_STACK_SIZE
	.align		4
.L_7:
        /*0024*/ 	.byte	0x04, 0x12
        /*0026*/ 	.short	(.L_9 - .L_8)
	.align		4
.L_8:
        /*0028*/ 	.word	index@(triton_poi_fused__native_batch_norm_legit_no_training_relu_11)
        /*002c*/ 	.word	0x00000000
.L_9:


//--------------------- .nv.info.triton_poi_fused__native_batch_norm_legit_no_training_relu_11 --------------------------
	.section	.nv.info.triton_poi_fused__native_batch_norm_legit_no_training_relu_11,"",@"SHT_CUDA_INFO"
	.sectionflags	@""
	.align	4


	//----- nvinfo : EIATTR_CUDA_API_VERSION
	.align		4
        /*0000*/ 	.byte	0x04, 0x37
        /*0002*/ 	.short	(.L_11 - .L_10)
.L_10:
        /*0004*/ 	.word	0x0000007c


	//----- nvinfo : EIATTR_KPARAM_INFO
	.align		4
.L_11:
        /*0008*/ 	.byte	0x04, 0x17
        /*000a*/ 	.short	(.L_13 - .L_12)
.L_12:
        /*000c*/ 	.word	0x00000000
        /*0010*/ 	.short	0x0007
        /*0012*/ 	.short	0x0034
        /*0014*/ 	.byte	0x00, 0xf0, 0x11, 0x00


	//----- nvinfo : EIATTR_KPARAM_INFO
	.align		4
.L_13:
        /*0018*/ 	.byte	0x04, 0x17
        /*001a*/ 	.short	(.L_15 - .L_14)
.L_14:
        /*001c*/ 	.word	0x00000000
        /*0020*/ 	.short	0x0006
        /*0022*/ 	.short	0x0030
        /*0024*/ 	.byte	0x00, 0xf0, 0x11, 0x00


	//----- nvinfo : EIATTR_KPARAM_INFO
	.align		4
.L_15:
        /*0028*/ 	.byte	0x04, 0x17
        /*002a*/ 	.short	(.L_17 - .L_16)
.L_16:
        /*002c*/ 	.word	0x00000000
        /*0030*/ 	.short	0x0005
        /*0032*/ 	.short	0x0028
        /*0034*/ 	.byte	0x00, 0xf4, 0x21, 0x00


	//----- nvinfo : EIATTR_KPARAM_INFO
	.align		4
.L_17:
        /*0038*/ 	.byte	0x04, 0x17
        /*003a*/ 	.short	(.L_19 - .L_18)
.L_18:
        /*003c*/ 	.word	0x00000000
        /*0040*/ 	.short	0x0004
        /*0042*/ 	.short	0x0020
        /*0044*/ 	.byte	0x00, 0xf4, 0x21, 0x00


	//----- nvinfo : EIATTR_KPARAM_INFO
	.align		4
.L_19:
        /*0048*/ 	.byte	0x04, 0x17
        /*004a*/ 	.short	(.L_21 - .L_20)
.L_20:
        /*004c*/ 	.word	0x00000000
        /*0050*/ 	.short	0x0003
        /*0052*/ 	.short	0x0018
        /*0054*/ 	.byte	0x00, 0xf4, 0x21, 0x00


	//----- nvinfo : EIATTR_KPARAM_INFO
	.align		4
.L_21:
        /*0058*/ 	.byte	0x04, 0x17
        /*005a*/ 	.short	(.L_23 - .L_22)
.L_22:
        /*005c*/ 	.word	0x00000000
        /*0060*/ 	.short	0x0002
        /*0062*/ 	.short	0x0010
        /*0064*/ 	.byte	0x00, 0xf4, 0x21, 0x00


	//----- nvinfo : EIATTR_KPARAM_INFO
	.align		4
.L_23:
        /*0068*/ 	.byte	0x04, 0x17
        /*006a*/ 	.short	(.L_25 - .L_24)
.L_24:
        /*006c*/ 	.word	0x00000000
        /*0070*/ 	.short	0x0001
        /*0072*/ 	.short	0x0008
        /*0074*/ 	.byte	0x00, 0xf4, 0x21, 0x00


	//----- nvinfo : EIATTR_KPARAM_INFO
	.align		4
.L_25:
        /*0078*/ 	.byte	0x04, 0x17
        /*007a*/ 	.short	(.L_27 - .L_26)
.L_26:
        /*007c*/ 	.word	0x00000000
        /*0080*/ 	.short	0x0000
        /*0082*/ 	.short	0x0000
        /*0084*/ 	.byte	0x00, 0xf4, 0x21, 0x00


	//----- nvinfo : EIATTR_SPARSE_MMA_MASK
	.align		4
.L_27:
        /*0088*/ 	.byte	0x03, 0x50
        /*008a*/ 	.short	0x0000


	//----- nvinfo : EIATTR_MAXREG_COUNT
	.align		4
        /*008c*/ 	.byte	0x03, 0x1b
        /*008e*/ 	.short	0x00ff


	//----- nvinfo : EIATTR_EXIT_INSTR_OFFSETS
	.align		4
        /*0090*/ 	.byte	0x04, 0x1c
        /*0092*/ 	.short	(.L_29 - .L_28)


	//   ....[0]....
.L_28:
        /*0094*/ 	.word	0x00000780


	//   ....[1]....
        /*0098*/ 	.word	0x000007a0


	//----- nvinfo : EIATTR_REQNTID
	.align		4
.L_29:
        /*009c*/ 	.byte	0x04, 0x10
        /*009e*/ 	.short	(.L_31 - .L_30)
.L_30:
        /*00a0*/ 	.word	0x00000080
        /*00a4*/ 	.word	0x00000001
        /*00a8*/ 	.word	0x00000001


	//----- nvinfo : EIATTR_CBANK_PARAM_SIZE
	.align		4
.L_31:
        /*00ac*/ 	.byte	0x03, 0x19
        /*00ae*/ 	.short	0x0038


	//----- nvinfo : EIATTR_PARAM_CBANK
	.align		4
        /*00b0*/ 	.byte	0x04, 0x0a
        /*00b2*/ 	.short	(.L_33 - .L_32)
	.align		4
.L_32:
        /*00b4*/ 	.word	index@(.nv.constant0.triton_poi_fused__native_batch_norm_legit_no_training_relu_11)
        /*00b8*/ 	.short	0x0210
        /*00ba*/ 	.short	0x0038


	//----- nvinfo : EIATTR_SW_WAR
	.align		4
.L_33:
        /*00bc*/ 	.byte	0x04, 0x36
        /*00be*/ 	.short	(.L_35 - .L_34)
.L_34:
        /*00c0*/ 	.word	0x00000008
.L_35:


//--------------------- .nv.callgraph             --------------------------
	.section	.nv.callgraph,"",@"SHT_CUDA_CALLGRAPH"
	.align	4
	.sectionentsize	8
	.align		4
        /*0000*/ 	.word	0x00000000
	.align		4
        /*0004*/ 	.word	0xffffffff
	.align		4
        /*0008*/ 	.word	0x00000000
	.align		4
        /*000c*/ 	.word	0xfffffffe
	.align		4
        /*0010*/ 	.word	0x00000000
	.align		4
        /*0014*/ 	.word	0xfffffffd
	.align		4
        /*0018*/ 	.word	0x00000000
	.align		4
        /*001c*/ 	.word	0xfffffffc


//--------------------- .nv.constant4             --------------------------
	.section	.nv.constant4,"a",@progbits
	.align	8
	.align		8
.nv.constant4:
        /*0000*/ 	.dword	_$_str
	.align		8
        /*0008*/ 	.dword	_$_str_$_2


//--------------------- .text.triton_poi_fused__native_batch_norm_legit_no_training_relu_11 --------------------------
	.section	.text.triton_poi_fused__native_batch_norm_legit_no_training_relu_11,"ax",@progbits
	.align	128
        .global         triton_poi_fused__native_batch_norm_legit_no_training_relu_11
        .type           triton_poi_fused__native_batch_norm_legit_no_training_relu_11,@function
        .size           triton_poi_fused__native_batch_norm_legit_no_training_relu_11,(.L_x_1 - triton_poi_fused__native_batch_norm_legit_no_training_relu_11)
        .other          triton_poi_fused__native_batch_norm_legit_no_training_relu_11,@"STO_CUDA_ENTRY STV_DEFAULT"
triton_poi_fused__native_batch_norm_legit_no_training_relu_11:
.text.triton_poi_fused__native_batch_norm_legit_no_training_relu_11:
[----:B------:R-:W0:Y:S01]  /*0000*/  LDC R1, c[0x0][0x28] ;  /* 0x00000a00ff017b82 */ /* 0x000e220000000800 */
[----:B------:R-:W1:Y:S07]  /*0010*/  S2R R4, SR_CTAID.Y ;  /* 0x0000000000047919 */ /* 0x000e6e0000002600 */
[----:B------:R-:W2:Y:S01]  /*0020*/  LDC.64 R2, c[0x0][0x220] ;  /* 0x00008800ff027b82 */ /* 0x000ea20000000a00 */
[----:B------:R-:W-:Y:S01]  /*0030*/  CS2R R22, SRZ ;  /* 0x0000000000167805 */ /* 0x000fe2000001ff00 */
[----:B------:R-:W-:Y:S01]  /*0040*/  ULDC.64 UR4, c[0x0][0x208] ;  /* 0x0000820000047ab9 */ /* 0x000fe20000000a00 */
[----:B------:R-:W3:Y:S01]  /*0050*/  S2R R6, SR_TID.X ;  /* 0x0000000000067919 */ /* 0x000ee20000002100 */
[----:B------:R-:W4:Y:S04]  /*0060*/  S2R R5, SR_CTAID.X ;  /* 0x0000000000057919 */ /* 0x000f280000002500 */
[----:B------:R-:W5:Y:S01]  /*0070*/  LDC.64 R14, c[0x0][0x210] ;  /* 0x00008400ff0e7b82 */ /* 0x000f620000000a00 */
[----:B-1----:R-:W-:-:S02]  /*0080*/  SHF.R.S32.HI R0, RZ, 0x1f, R4 ;  /* 0x0000001fff007819 */ /* 0x002fc40000011404 */
[----:B------:R-:W-:Y:S02]  /*0090*/  ISETP.GE.AND P0, PT, R4, 0x100, PT ;  /* 0x000001000400780c */ /* 0x000fe40003f06270 */
[----:B------:R-:W-:-:S04]  /*00a0*/  LEA.HI R20, R0, R4, RZ, 0x6 ;  /* 0x0000000400147211 */ /* 0x000fc800078f30ff */
[----:B------:R-:W-:-:S04]  /*00b0*/  LOP3.LUT R17, R20, 0xffffffc0, RZ, 0xc0, !PT ;  /* 0xffffffc014117812 */ /* 0x000fc800078ec0ff */
[----:B------:R-:W-:-:S05]  /*00c0*/  IADD3 R17, -R17, R4, RZ ;  /* 0x0000000411117210 */ /* 0x000fca0007ffe1ff */
[----:B--2---:R-:W-:-:S05]  /*00d0*/  IMAD.WIDE R2, R17, 0x4, R2 ;  /* 0x0000000411027825 */ /* 0x004fca00078e0202 */
[----:B------:R1:W2:Y:S01]  /*00e0*/  @!P0 LDG.E.EL R23, desc[UR4][R2.64] ;  /* 0x0000000402178981 */ /* 0x0002a2000c2e1900 */
[----:B---3--:R-:W-:Y:S01]  /*00f0*/  SHF.L.U32 R0, R6, 0x2, RZ ;  /* 0x0000000206007819 */ /* 0x008fe200000006ff */
[----:B------:R-:W-:Y:S01]  /*0100*/  HFMA2.MMA R19, -RZ, RZ, 0, 0 ;  /* 0x00000000ff137435 */ /* 0x000fe200000001ff */
[----:B------:R-:W-:Y:S01]  /*0110*/  SHF.R.S32.HI R20, RZ, 0x6, R20 ;  /* 0x00000006ff147819 */ /* 0x000fe20000011414 */
[----:B------:R-:W3:Y:S01]  /*0120*/  LDC.64 R6, c[0x0][0x218] ;  /* 0x00008600ff067b82 */ /* 0x000ee20000000a00 */
[----:B------:R-:W-:Y:S02]  /*0130*/  LOP3.LUT R0, R0, 0x1fc, RZ, 0xc0, !PT ;  /* 0x000001fc00007812 */ /* 0x000fe400078ec0ff */
[----:B------:R-:W-:Y:S02]  /*0140*/  LEA R27, R20, R17, 0x12 ;  /* 0x00000011141b7211 */ /* 0x000fe400078e90ff */
[----:B----4-:R-:W-:Y:S01]  /*0150*/  LEA R18, R5, R0, 0xa ;  /* 0x0000000005127211 */ /* 0x010fe200078e50ff */
[----:B------:R-:W-:Y:S01]  /*0160*/  HFMA2.MMA R0, -RZ, RZ, 0, 0 ;  /* 0x00000000ff007435 */ /* 0x000fe200000001ff */
[----:B------:R-:W-:Y:S01]  /*0170*/  MOV R16, RZ ;  /* 0x000000ff00107202 */ /* 0x000fe20000000f00 */
[----:B-1----:R-:W1:Y:S01]  /*0180*/  LDC.64 R2, c[0x0][0x228] ;  /* 0x00008a00ff027b82 */ /* 0x002e620000000a00 */
[----:B------:R-:W-:Y:S01]  /*0190*/  MOV R21, RZ ;  /* 0x000000ff00157202 */ /* 0x000fe20000000f00 */
[----:B------:R-:W-:-:S04]  /*01a0*/  IMAD R27, R18, 0x40, R27 ;  /* 0x00000040121b7824 */ /* 0x000fc800078e021b */
[C---:B------:R-:W-:Y:S01]  /*01b0*/  VIADD R11, R27.reuse, 0x40 ;  /* 0x000000401b0b7836 */ /* 0x040fe20000000000 */
[----:B------:R-:W-:Y:S01]  /*01c0*/  IADD3 R13, R27, 0x80, RZ ;  /* 0x000000801b0d7810 */ /* 0x000fe20007ffe0ff */
[----:B------:R-:W4:Y:S01]  /*01d0*/  LDC.64 R4, c[0x0][0x230] ;  /* 0x00008c00ff047b82 */ /* 0x000f220000000a00 */
[--C-:B-----5:R-:W-:Y:S01]  /*01e0*/  IMAD.WIDE R8, R27, 0x4, R14.reuse ;  /* 0x000000041b087825 */ /* 0x120fe200078e020e */
[----:B------:R-:W-:Y:S02]  /*01f0*/  IADD3 R25, R27, 0xc0, RZ ;  /* 0x000000c01b197810 */ /* 0x000fe40007ffe0ff */
[----:B------:R-:W-:Y:S01]  /*0200*/  IADD3 R26, R27, 0x8040, RZ ;  /* 0x000080401b1a7810 */ /* 0x000fe20007ffe0ff */
[--C-:B------:R-:W-:Y:S01]  /*0210*/  IMAD.WIDE R10, R11, 0x4, R14.reuse ;  /* 0x000000040b0a7825 */ /* 0x100fe200078e020e */
[----:B------:R-:W-:Y:S01]  /*0220*/  IADD3 R28, R27, 0x8080, RZ ;  /* 0x000080801b1c7810 */ /* 0x000fe20007ffe0ff */
[----:B------:R5:W2:Y:S02]  /*0230*/  @!P0 LDG.E.EL R21, desc[UR4][R8.64] ;  /* 0x0000000408158981 */ /* 0x000aa4000c2e1900 */
[----:B------:R-:W-:-:S02]  /*0240*/  IMAD.WIDE R12, R13, 0x4, R14 ;  /* 0x000000040d0c7825 */ /* 0x000fc400078e020e */
[----:B------:R1:W2:Y:S02]  /*0250*/  @!P0 LDG.E.EL R19, desc[UR4][R10.64] ;  /* 0x000000040a138981 */ /* 0x0002a4000c2e1900 */
[----:B------:R-:W-:Y:S01]  /*0260*/  VIADD R29, R27, 0x8000 ;  /* 0x000080001b1d7836 */ /* 0x000fe20000000000 */
[----:B------:R-:W-:Y:S01]  /*0270*/  IADD3 R27, R27, 0x80c0, RZ ;  /* 0x000080c01b1b7810 */ /* 0x000fe20007ffe0ff */
[----:B------:R1:W2:Y:S01]  /*0280*/  @!P0 LDG.E.EL R16, desc[UR4][R12.64] ;  /* 0x000000040c108981 */ /* 0x0002a2000c2e1900 */
[----:B------:R-:W-:-:S04]  /*0290*/  IMAD.WIDE R24, R25, 0x4, R14 ;  /* 0x0000000419187825 */ /* 0x000fc800078e020e */
[----:B---3--:R-:W-:Y:S01]  /*02a0*/  IMAD.WIDE R6, R17, 0x4, R6 ;  /* 0x0000000411067825 */ /* 0x008fe200078e0206 */
[----:B------:R3:W2:Y:S03]  /*02b0*/  @!P0 LDG.E.EL R0, desc[UR4][R24.64] ;  /* 0x0000000418008981 */ /* 0x0006a6000c2e1900 */
[--C-:B-----5:R-:W-:Y:S01]  /*02c0*/  IMAD.WIDE R8, R29, 0x4, R14.reuse ;  /* 0x000000041d087825 */ /* 0x120fe200078e020e */
[----:B------:R-:W-:Y:S01]  /*02d0*/  HFMA2.MMA R29, -RZ, RZ, 0, 0 ;  /* 0x00000000ff1d7435 */ /* 0x000fe200000001ff */
[----:B------:R5:W2:Y:S02]  /*02e0*/  @!P0 LDG.E.EL R22, desc[UR4][R6.64] ;  /* 0x0000000406168981 */ /* 0x000aa4000c2e1900 */
[----:B01----:R-:W-:-:S04]  /*02f0*/  IMAD.WIDE R10, R26, 0x4, R14 ;  /* 0x000000041a0a7825 */ /* 0x003fc800078e020e */
[----:B------:R-:W-:-:S04]  /*0300*/  IMAD.WIDE R12, R28, 0x4, R14 ;  /* 0x000000041c0c7825 */ /* 0x000fc800078e020e */
[----:B------:R-:W-:Y:S01]  /*0310*/  IMAD.WIDE R14, R27, 0x4, R14 ;  /* 0x000000041b0e7825 */ /* 0x000fe200078e020e */
[----:B------:R-:W-:Y:S02]  /*0320*/  CS2R R26, SRZ ;  /* 0x00000000001a7805 */ /* 0x000fe4000001ff00 */
[----:B---3--:R-:W-:Y:S01]  /*0330*/  CS2R R24, SRZ ;  /* 0x0000000000187805 */ /* 0x008fe2000001ff00 */
[----:B-----5:R-:W-:Y:S01]  /*0340*/  IMAD.MOV.U32 R7, RZ, RZ, RZ ;  /* 0x000000ffff077224 */ /* 0x020fe200078e00ff */
[----:B------:R-:W3:Y:S01]  /*0350*/  @!P0 LDG.E.EL R29, desc[UR4][R14.64] ;  /* 0x000000040e1d8981 */ /* 0x000ee2000c2e1900 */
[----:B------:R-:W-:-:S03]  /*0360*/  IMAD.WIDE R2, R17, 0x4, R2 ;  /* 0x0000000411027825 */ /* 0x000fc600078e0202 */
[----:B------:R0:W5:Y:S01]  /*0370*/  @!P0 LDG.E.EL R27, desc[UR4][R10.64] ;  /* 0x000000040a1b8981 */ /* 0x000162000c2e1900 */
[----:B----4-:R-:W-:-:S03]  /*0380*/  IMAD.WIDE R4, R17, 0x4, R4 ;  /* 0x0000000411047825 */ /* 0x010fc600078e0204 */
[----:B------:R-:W4:Y:S04]  /*0390*/  @!P0 LDG.E.EL R24, desc[UR4][R12.64] ;  /* 0x000000040c188981 */ /* 0x000f28000c2e1900 */
[----:B------:R-:W4:Y:S04]  /*03a0*/  @!P0 LDG.E.EL R25, desc[UR4][R8.64] ;  /* 0x0000000408198981 */ /* 0x000f28000c2e1900 */
[----:B------:R1:W4:Y:S04]  /*03b0*/  @!P0 LDG.E.EL R7, desc[UR4][R2.64] ;  /* 0x0000000402078981 */ /* 0x000328000c2e1900 */
[----:B------:R1:W4:Y:S01]  /*03c0*/  @!P0 LDG.E.EL R26, desc[UR4][R4.64] ;  /* 0x00000004041a8981 */ /* 0x000322000c2e1900 */
[----:B0-----:R-:W-:Y:S01]  /*03d0*/  MOV R11, 0x3e800000 ;  /* 0x3e800000000b7802 */ /* 0x001fe20000000f00 */
[----:B-1----:R-:W0:Y:S01]  /*03e0*/  LDC.64 R2, c[0x0][0x238] ;  /* 0x00008e00ff027b82 */ /* 0x002e220000000a00 */
[----:B------:R-:W-:-:S04]  /*03f0*/  LEA R17, R20, R17, 0x8 ;  /* 0x0000001114117211 */ /* 0x000fc800078e40ff */
[----:B------:R-:W-:-:S04]  /*0400*/  SHF.L.U32 R5, R17, 0xc, RZ ;  /* 0x0000000c11057819 */ /* 0x000fc800000006ff */
[----:B------:R-:W-:Y:S02]  /*0410*/  IADD3 R9, R18, R5, RZ ;  /* 0x0000000512097210 */ /* 0x000fe40007ffe0ff */
[----:B------:R-:W-:Y:S01]  /*0420*/  IADD3 R5, R5, 0x200, R18 ;  /* 0x0000020005057810 */ /* 0x000fe20007ffe012 */
[----:B--2---:R-:W-:-:S04]  /*0430*/  FADD R23, R23, 9.9999997473787516356e-06 ;  /* 0x3727c5ac17177421 */ /* 0x004fc80000000000 */
[----:B------:R-:W1:Y:S02]  /*0440*/  MUFU.SQRT R6, R23 ;  /* 0x0000001700067308 */ /* 0x000e640000002000 */
[C---:B-1----:R-:W-:Y:S02]  /*0450*/  FSETP.GT.AND P1, PT, R6.reuse, 8.50705917302346158658e+37, PT ;  /* 0x7e8000000600780b */ /* 0x042fe40003f24000 */
[----:B------:R-:W-:-:S11]  /*0460*/  FSETP.GEU.AND P2, PT, R6, 1.175494350822287508e-38, PT ;  /* 0x008000000600780b */ /* 0x000fd60003f4e000 */
[----:B------:R-:W-:-:S04]  /*0470*/  @P1 FMUL R6, R6, 0.25 ;  /* 0x3e80000006061820 */ /* 0x000fc80000400000 */
[----:B------:R-:W-:-:S06]  /*0480*/  @!P2 FMUL R6, R6, 16777216 ;  /* 0x4b8000000606a820 */ /* 0x000fcc0000400000 */
[----:B------:R-:W1:Y:S01]  /*0490*/  MUFU.RCP R6, R6 ;  /* 0x0000000600067308 */ /* 0x000e620000001000 */
[----:B------:R-:W-:-:S05]  /*04a0*/  FSEL R11, R11, 1, P1 ;  /* 0x3f8000000b0b7808 */ /* 0x000fca0000800000 */
[----:B------:R-:W-:Y:S01]  /*04b0*/  @!P2 FMUL R11, R11, 16777216 ;  /* 0x4b8000000b0ba820 */ /* 0x000fe20000400000 */
[C---:B------:R-:W-:Y:S01]  /*04c0*/  FADD R21, -R22.reuse, R21 ;  /* 0x0000001516157221 */ /* 0x040fe20000000100 */
[C---:B------:R-:W-:Y:S01]  /*04d0*/  FADD R13, -R22.reuse, R16 ;  /* 0x00000010160d7221 */ /* 0x040fe20000000100 */
[----:B------:R-:W-:Y:S01]  /*04e0*/  FADD R23, -R22, R0 ;  /* 0x0000000016177221 */ /* 0x000fe20000000100 */
[----:B-1----:R-:W-:Y:S01]  /*04f0*/  FMUL R4, R6, R11 ;  /* 0x0000000b06047220 */ /* 0x002fe20000400000 */
[----:B------:R-:W-:-:S03]  /*0500*/  FADD R11, -R22, R19 ;  /* 0x00000013160b7221 */ /* 0x000fc60000000100 */
[C---:B------:R-:W-:Y:S01]  /*0510*/  FMUL R23, R4.reuse, R23 ;  /* 0x0000001704177220 */ /* 0x040fe20000400000 */
[C---:B------:R-:W-:Y:S01]  /*0520*/  FMUL R11, R4.reuse, R11 ;  /* 0x0000000b040b7220 */ /* 0x040fe20000400000 */
[----:B------:R-:W-:Y:S01]  /*0530*/  FMUL R21, R4, R21 ;  /* 0x0000001504157220 */ /* 0x000fe20000400000 */
[----:B-----5:R-:W-:Y:S01]  /*0540*/  FADD R19, -R22, R27 ;  /* 0x0000001b16137221 */ /* 0x020fe20000000100 */
[----:B------:R-:W-:Y:S01]  /*0550*/  FMUL R27, R4, R13 ;  /* 0x0000000d041b7220 */ /* 0x000fe20000400000 */
[----:B0-----:R-:W-:-:S04]  /*0560*/  IMAD.WIDE R12, R9, 0x4, R2 ;  /* 0x00000004090c7825 */ /* 0x001fc800078e0202 */
[C---:B---3--:R-:W-:Y:S01]  /*0570*/  FADD R15, -R22.reuse, R29 ;  /* 0x0000001d160f7221 */ /* 0x048fe20000000100 */
[C---:B----4-:R-:W-:Y:S01]  /*0580*/  FADD R17, -R22.reuse, R24 ;  /* 0x0000001816117221 */ /* 0x050fe20000000100 */
[----:B------:R-:W-:Y:S02]  /*0590*/  FADD R25, -R22, R25 ;  /* 0x0000001916197221 */ /* 0x000fe40000000100 */
[C---:B------:R-:W-:Y:S01]  /*05a0*/  FMUL R15, R4.reuse, R15 ;  /* 0x0000000f040f7220 */ /* 0x040fe20000400000 */
[C---:B------:R-:W-:Y:S01]  /*05b0*/  FMUL R17, R4.reuse, R17 ;  /* 0x0000001104117220 */ /* 0x040fe20000400000 */
[C---:B------:R-:W-:Y:S01]  /*05c0*/  FMUL R19, R4.reuse, R19 ;  /* 0x0000001304137220 */ /* 0x040fe20000400000 */
[----:B------:R-:W-:Y:S01]  /*05d0*/  FMUL R25, R4, R25 ;  /* 0x0000001904197220 */ /* 0x000fe20000400000 */
[-CC-:B------:R-:W-:Y:S01]  /*05e0*/  FFMA R23, R23, R7.reuse, R26.reuse ;  /* 0x0000000717177223 */ /* 0x180fe2000000001a */
[-CC-:B------:R-:W-:Y:S01]  /*05f0*/  FFMA R27, R27, R7.reuse, R26.reuse ;  /* 0x000000071b1b7223 */ /* 0x180fe2000000001a */
[-CC-:B------:R-:W-:Y:S01]  /*0600*/  FFMA R9, R11, R7.reuse, R26.reuse ;  /* 0x000000070b097223 */ /* 0x180fe2000000001a */
[----:B------:R-:W-:-:S02]  /*0610*/  FFMA R21, R21, R7, R26 ;  /* 0x0000000715157223 */ /* 0x000fc4000000001a */
[----:B------:R-:W-:Y:S02]  /*0620*/  FSETP.GEU.AND P1, PT, R23, RZ, PT ;  /* 0x000000ff1700720b */ /* 0x000fe40003f2e000 */
[----:B------:R-:W-:Y:S02]  /*0630*/  FSETP.GEU.AND P2, PT, R27, RZ, PT ;  /* 0x000000ff1b00720b */ /* 0x000fe40003f4e000 */
[----:B------:R-:W-:Y:S02]  /*0640*/  FSETP.GEU.AND P3, PT, R9, RZ, PT ;  /* 0x000000ff0900720b */ /* 0x000fe40003f6e000 */
[----:B------:R-:W-:Y:S01]  /*0650*/  FSETP.GEU.AND P4, PT, R21, RZ, PT ;  /* 0x000000ff1500720b */ /* 0x000fe20003f8e000 */
[-CC-:B------:R-:W-:Y:S01]  /*0660*/  FFMA R25, R25, R7.reuse, R26.reuse ;  /* 0x0000000719197223 */ /* 0x180fe2000000001a */
[-CC-:B------:R-:W-:Y:S01]  /*0670*/  FFMA R15, R15, R7.reuse, R26.reuse ;  /* 0x000000070f0f7223 */ /* 0x180fe2000000001a */
[-CC-:B------:R-:W-:Y:S01]  /*0680*/  FFMA R17, R17, R7.reuse, R26.reuse ;  /* 0x0000000711117223 */ /* 0x180fe2000000001a */
[----:B------:R-:W-:Y:S01]  /*0690*/  FFMA R19, R19, R7, R26 ;  /* 0x0000000713137223 */ /* 0x000fe2000000001a */
[----:B------:R-:W-:-:S02]  /*06a0*/  SEL R11, R23, RZ, P1 ;  /* 0x000000ff170b7207 */ /* 0x000fc40000800000 */
[----:B------:R-:W-:Y:S02]  /*06b0*/  SEL R10, R27, RZ, P2 ;  /* 0x000000ff1b0a7207 */ /* 0x000fe40001000000 */
[----:B------:R-:W-:Y:S02]  /*06c0*/  SEL R9, R9, RZ, P3 ;  /* 0x000000ff09097207 */ /* 0x000fe40001800000 */
[----:B------:R-:W-:Y:S02]  /*06d0*/  SEL R8, R21, RZ, P4 ;  /* 0x000000ff15087207 */ /* 0x000fe40002000000 */
[----:B------:R-:W-:Y:S02]  /*06e0*/  FSETP.GEU.AND P1, PT, R15, RZ, PT ;  /* 0x000000ff0f00720b */ /* 0x000fe40003f2e000 */
[----:B------:R-:W-:Y:S01]  /*06f0*/  FSETP.GEU.AND P2, PT, R17, RZ, PT ;  /* 0x000000ff1100720b */ /* 0x000fe20003f4e000 */
[----:B------:R0:W-:Y:S01]  /*0700*/  @!P0 STG.E.128 desc[UR4][R12.64], R8 ;  /* 0x000000080c008986 */ /* 0x0001e2000c101d04 */
[----:B------:R-:W-:-:S02]  /*0710*/  FSETP.GEU.AND P3, PT, R19, RZ, PT ;  /* 0x000000ff1300720b */ /* 0x000fc40003f6e000 */
[----:B------:R-:W-:Y:S01]  /*0720*/  FSETP.GEU.AND P4, PT, R25, RZ, PT ;  /* 0x000000ff1900720b */ /* 0x000fe20003f8e000 */
[----:B------:R-:W-:Y:S01]  /*0730*/  IMAD.WIDE R2, R5, 0x4, R2 ;  /* 0x0000000405027825 */ /* 0x000fe200078e0202 */
[----:B------:R-:W-:Y:S02]  /*0740*/  SEL R7, R15, RZ, P1 ;  /* 0x000000ff0f077207 */ /* 0x000fe40000800000 */
[----:B------:R-:W-:Y:S02]  /*0750*/  SEL R6, R17, RZ, P2 ;  /* 0x000000ff11067207 */ /* 0x000fe40001000000 */
[----:B------:R-:W-:Y:S02]  /*0760*/  SEL R5, R19, RZ, P3 ;  /* 0x000000ff13057207 */ /* 0x000fe40001800000 */
[----:B------:R-:W-:Y:S01]  /*0770*/  SEL R4, R25, RZ, P4 ;  /* 0x000000ff19047207 */ /* 0x000fe20002000000 */
[----:B0-----:R-:W-:Y:S06]  /*0780*/  @P0 EXIT ;  /* 0x000000000000094d */ /* 0x001fec0003800000 */
[----:B------:R-:W-:Y:S01]  /*0790*/  STG.E.128 desc[UR4][R2.64], R4 ;  /* 0x0000000402007986 */ /* 0x000fe2000c101d04 */
[----:B------:R-:W-:Y:S05]  /*07a0*/  EXIT ;  /* 0x000000000000794d */ /* 0x000fea0003800000 */
.L_x_0:
[----:B------:R-:W-:-:S00]  /*07b0*/  BRA `(.L_x_0) ;  /* 0xfffffffc00fc7947 */ /* 0x000fc0000383ffff */
[----:B------:R-:W-:-:S00]  /*07c0*/  NOP ;  /* 0x0000000000007918 */ /* 0x000fc00000000000 */
        /* <DEDUP_REMOVED lines=11> */
.L_x_1:


//--------------------- .nv.global.init           --------------------------
	.section	.nv.global.init,"aw",@progbits
.nv.global.init:
	.type		_$_str,@object
	.size		_$_str,(_$_str_$_2 - _$_str)
_$_str:
        /*0000*/ 	.byte	0x5f, 0x5f, 0x43, 0x55, 0x44, 0x41, 0x5f, 0x46, 0x54, 0x5a, 0x00
	.type		_$_str_$_2,@object
	.size		_$_str_$_2,(.L_1 - _$_str_$_2)
_$_str_$_2:
        /*000b*/ 	.byte	0x5f, 0x5f, 0x43, 0x55, 0x44, 0x41, 0x5f, 0x50, 0x52, 0x45, 0x43, 0x5f, 0x53, 0x51, 0x52, 0x54
        /*001b*/ 	.byte	0x00
.L_1:


//--------------------- .nv.constant0.triton_poi_fused__native_batch_norm_legit_no_training_relu_11 --------------------------
	.section	.nv.constant0.triton_poi_fused__native_batch_norm_legit_no_training_relu_11,"a",@progbits
	.sectionflags	@""
	.align	4
.nv.constant0.triton_poi_fused__native_batch_norm_legit_no_training_relu_11:
	.zero		584
